//
// Generated by NVIDIA NVVM Compiler
//
// Compiler Build ID: CL-36424714
// Cuda compilation tools, release 13.0, V13.0.88
// Based on NVVM 20.0.0
//

.version 9.0
.target sm_100
.address_size 64

	// .globl	_Z10device_addPfS_S_mmmmm

.visible .entry _Z10device_addPfS_S_mmmmm(
	.param .u64 .ptr .align 1 _Z10device_addPfS_S_mmmmm_param_0,
	.param .u64 .ptr .align 1 _Z10device_addPfS_S_mmmmm_param_1,
	.param .u64 .ptr .align 1 _Z10device_addPfS_S_mmmmm_param_2,
	.param .u64 _Z10device_addPfS_S_mmmmm_param_3,
	.param .u64 _Z10device_addPfS_S_mmmmm_param_4,
	.param .u64 _Z10device_addPfS_S_mmmmm_param_5,
	.param .u64 _Z10device_addPfS_S_mmmmm_param_6,
	.param .u64 _Z10device_addPfS_S_mmmmm_param_7
)
{
	.reg .pred 	%p<4>;
	.reg .b32 	%r<9>;
	.reg .b32 	%f<4>;
	.reg .b64 	%rd<21>;

	ld.param.u64 	%rd3, [_Z10device_addPfS_S_mmmmm_param_0];
	ld.param.u64 	%rd4, [_Z10device_addPfS_S_mmmmm_param_1];
	ld.param.u64 	%rd5, [_Z10device_addPfS_S_mmmmm_param_2];
	ld.param.u64 	%rd9, [_Z10device_addPfS_S_mmmmm_param_3];
	ld.param.u64 	%rd10, [_Z10device_addPfS_S_mmmmm_param_4];
	ld.param.u64 	%rd6, [_Z10device_addPfS_S_mmmmm_param_5];
	ld.param.u64 	%rd7, [_Z10device_addPfS_S_mmmmm_param_6];
	ld.param.u64 	%rd8, [_Z10device_addPfS_S_mmmmm_param_7];
	mov.u32 	%r1, %tid.x;
	mov.u32 	%r2, %ctaid.x;
	mov.u32 	%r3, %ntid.x;
	mad.lo.s32 	%r4, %r2, %r3, %r1;
	mov.u32 	%r5, %tid.y;
	mov.u32 	%r6, %ctaid.y;
	mov.u32 	%r7, %ntid.y;
	mad.lo.s32 	%r8, %r6, %r7, %r5;
	cvt.u64.u32 	%rd1, %r8;
	setp.le.u64 	%p1, %rd9, %rd1;
	cvt.u64.u32 	%rd2, %r4;
	setp.le.u64 	%p2, %rd10, %rd2;
	or.pred  	%p3, %p1, %p2;
	@%p3 bra 	$L__BB0_2;
	cvta.to.global.u64 	%rd11, %rd3;
	cvta.to.global.u64 	%rd12, %rd4;
	cvta.to.global.u64 	%rd13, %rd5;
	shl.b64 	%rd14, %rd2, 2;
	mad.lo.s64 	%rd15, %rd6, %rd1, %rd14;
	add.s64 	%rd16, %rd11, %rd15;
	mad.lo.s64 	%rd17, %rd7, %rd1, %rd14;
	add.s64 	%rd18, %rd12, %rd17;
	mad.lo.s64 	%rd19, %rd8, %rd1, %rd14;
	add.s64 	%rd20, %rd13, %rd19;
	ld.global.f32 	%f1, [%rd16];
	ld.global.f32 	%f2, [%rd18];
	add.f32 	%f3, %f1, %f2;
	st.global.f32 	[%rd20], %f3;
$L__BB0_2:
	ret;

}


// ===== COMPILED SASS (sm_100) =====

	.target	sm_100

	.elftype	@"ET_EXEC"


//--------------------- .note.nv.tkinfo           --------------------------
	.section	.note.nv.tkinfo,"",@"SHT_NOTE"
	.sectionflags	@"SHF_NOTE_NV_TKINFO"
	.tkinfo
        /*0018*/ 	.word	0x00000002
        /*0030*/ 	.string	""
        /*0030*/ 	.string	"ptxas"
        /*0030*/ 	.string	"Cuda compilation tools, release 13.0, V13.0.88"
        /*0030*/ 	.string	"Build cuda_13.0.r13.0/compiler.36424714_0"
        /*0030*/ 	.string	"-arch sm_100 -m 64 "



//--------------------- .note.nv.cuinfo           --------------------------
	.section	.note.nv.cuinfo,"",@"SHT_NOTE"
	.sectionflags	@"SHF_NOTE_NV_CUINFO"
        /*0018*/ 	.short	0x0002
        /*001a*/ 	.short	0x0064
        /*001c*/ 	.short	0x0082
	.zero		2


//--------------------- .nv.info                  --------------------------
	.section	.nv.info,"",@"SHT_CUDA_INFO"
	.align	4


	//----- nvinfo : EIATTR_REGCOUNT
	.align		4
        /*0000*/ 	.byte	0x04, 0x2f
        /*0002*/ 	.short	(.L_1 - .L_0)
	.align		4
.L_0:
        /*0004*/ 	.word	index@(_Z10device_addPfS_S_mmmmm)
        /*0008*/ 	.word	0x0000000c


	//----- nvinfo : EIATTR_FRAME_SIZE
	.align		4
.L_1:
        /*000c*/ 	.byte	0x04, 0x11
        /*000e*/ 	.short	(.L_3 - .L_2)
	.align		4
.L_2:
        /*0010*/ 	.word	index@(_Z10device_addPfS_S_mmmmm)
        /*0014*/ 	.word	0x00000000


	//----- nvinfo : EIATTR_MIN_STACK_SIZE
	.align		4
.L_3:
        /*0018*/ 	.byte	0x04, 0x12
        /*001a*/ 	.short	(.L_5 - .L_4)
	.align		4
.L_4:
        /*001c*/ 	.word	index@(_Z10device_addPfS_S_mmmmm)
        /*0020*/ 	.word	0x00000000
.L_5:


//--------------------- .nv.compat                --------------------------
	.section	.nv.compat,"",@"SHT_CUDA_COMPAT_INFO"
	.align	4
        /*0000*/ 	.byte	0x02, 0x09, 0x00, 0x00, 0x02, 0x02, 0x01, 0x00, 0x02, 0x05, 0x05, 0x00, 0x03, 0x07, 0x01, 0x01
        /*0010*/ 	.byte	0x02, 0x03, 0x00, 0x00, 0x02, 0x06, 0x01, 0x00, 0x04, 0x0b, 0x08, 0x00, 0x09, 0x00, 0x00, 0x00
        /*0020*/ 	.byte	0x00, 0x00, 0x00, 0x00


//--------------------- .nv.info._Z10device_addPfS_S_mmmmm --------------------------
	.section	.nv.info._Z10device_addPfS_S_mmmmm,"",@"SHT_CUDA_INFO"
	.sectionflags	@""
	.align	4


	//----- nvinfo : EIATTR_CUDA_API_VERSION
	.align		4
        /*0000*/ 	.byte	0x04, 0x37
        /*0002*/ 	.short	(.L_7 - .L_6)
.L_6:
        /*0004*/ 	.word	0x00000082


	//----- nvinfo : EIATTR_KPARAM_INFO
	.align		4
.L_7:
        /*0008*/ 	.byte	0x04, 0x17
        /*000a*/ 	.short	(.L_9 - .L_8)
.L_8:
        /*000c*/ 	.word	0x00000000
        /*0010*/ 	.short	0x0007
        /*0012*/ 	.short	0x0038
        /*0014*/ 	.byte	0x00, 0xf0, 0x21, 0x00


	//----- nvinfo : EIATTR_KPARAM_INFO
	.align		4
.L_9:
        /*0018*/ 	.byte	0x04, 0x17
        /*001a*/ 	.short	(.L_11 - .L_10)
.L_10:
        /*001c*/ 	.word	0x00000000
        /*0020*/ 	.short	0x0006
        /*0022*/ 	.short	0x0030
        /*0024*/ 	.byte	0x00, 0xf0, 0x21, 0x00


	//----- nvinfo : EIATTR_KPARAM_INFO
	.align		4
.L_11:
        /*0028*/ 	.byte	0x04, 0x17
        /*002a*/ 	.short	(.L_13 - .L_12)
.L_12:
        /*002c*/ 	.word	0x00000000
        /*0030*/ 	.short	0x0005
        /*0032*/ 	.short	0x0028
        /*0034*/ 	.byte	0x00, 0xf0, 0x21, 0x00


	//----- nvinfo : EIATTR_KPARAM_INFO
	.align		4
.L_13:
        /*0038*/ 	.byte	0x04, 0x17
        /*003a*/ 	.short	(.L_15 - .L_14)
.L_14:
        /*003c*/ 	.word	0x00000000
        /*0040*/ 	.short	0x0004
        /*0042*/ 	.short	0x0020
        /*0044*/ 	.byte	0x00, 0xf0, 0x21, 0x00


	//----- nvinfo : EIATTR_KPARAM_INFO
	.align		4
.L_15:
        /*0048*/ 	.byte	0x04, 0x17
        /*004a*/ 	.short	(.L_17 - .L_16)
.L_16:
        /*004c*/ 	.word	0x00000000
        /*0050*/ 	.short	0x0003
        /*0052*/ 	.short	0x0018
        /*0054*/ 	.byte	0x00, 0xf0, 0x21, 0x00


	//----- nvinfo : EIATTR_KPARAM_INFO
	.align		4
.L_17:
        /*0058*/ 	.byte	0x04, 0x17
        /*005a*/ 	.short	(.L_19 - .L_18)
.L_18:
        /*005c*/ 	.word	0x00000000
        /*0060*/ 	.short	0x0002
        /*0062*/ 	.short	0x0010
        /*0064*/ 	.byte	0x00, 0xf5, 0x21, 0x00


	//----- nvinfo : EIATTR_KPARAM_INFO
	.align		4
.L_19:
        /*0068*/ 	.byte	0x04, 0x17
        /*006a*/ 	.short	(.L_21 - .L_20)
.L_20:
        /*006c*/ 	.word	0x00000000
        /*0070*/ 	.short	0x0001
        /*0072*/ 	.short	0x0008
        /*0074*/ 	.byte	0x00, 0xf5, 0x21, 0x00


	//----- nvinfo : EIATTR_KPARAM_INFO
	.align		4
.L_21:
        /*0078*/ 	.byte	0x04, 0x17
        /*007a*/ 	.short	(.L_23 - .L_22)
.L_22:
        /*007c*/ 	.word	0x00000000
        /*0080*/ 	.short	0x0000
        /*0082*/ 	.short	0x0000
        /*0084*/ 	.byte	0x00, 0xf5, 0x21, 0x00


	//----- nvinfo : EIATTR_SPARSE_MMA_MASK
	.align		4
.L_23:
        /*0088*/ 	.byte	0x03, 0x50
        /*008a*/ 	.short	0x0000


	//----- nvinfo : EIATTR_MAXREG_COUNT
	.align		4
        /*008c*/ 	.byte	0x03, 0x1b
        /*008e*/ 	.short	0x00ff


	//----- nvinfo : EIATTR_MERCURY_ISA_VERSION
	.align		4
        /*0090*/ 	.byte	0x03, 0x5f
        /*0092*/ 	.short	0x0101


	//----- nvinfo : EIATTR_VRC_CTA_INIT_COUNT
	.align		4
        /*0094*/ 	.byte	0x02, 0x4a
	.zero		1
	.zero		1


	//----- nvinfo : EIATTR_EXIT_INSTR_OFFSETS
	.align		4
        /*0098*/ 	.byte	0x04, 0x1c
        /*009a*/ 	.short	(.L_25 - .L_24)


	//   ....[0]....
.L_24:
        /*009c*/ 	.word	0x000000f0


	//   ....[1]....
        /*00a0*/ 	.word	0x00000270


	//----- nvinfo : EIATTR_CBANK_PARAM_SIZE
	.align		4
.L_25:
        /*00a4*/ 	.byte	0x03, 0x19
        /*00a6*/ 	.short	0x0040


	//----- nvinfo : EIATTR_PARAM_CBANK
	.align		4
        /*00a8*/ 	.byte	0x04, 0x0a
        /*00aa*/ 	.short	(.L_27 - .L_26)
	.align		4
.L_26:
        /*00ac*/ 	.word	index@(.nv.constant0._Z10device_addPfS_S_mmmmm)
        /*00b0*/ 	.short	0x0380
        /*00b2*/ 	.short	0x0040


	//----- nvinfo : EIATTR_SW_WAR
	.align		4
.L_27:
        /*00b4*/ 	.byte	0x04, 0x36
        /*00b6*/ 	.short	(.L_29 - .L_28)
.L_28:
        /*00b8*/ 	.word	0x00000008
.L_29:


//--------------------- .nv.callgraph             --------------------------
	.section	.nv.callgraph,"",@"SHT_CUDA_CALLGRAPH"
	.align	4
	.sectionentsize	8
	.align		4
        /*0000*/ 	.word	0x00000000
	.align		4
        /*0004*/ 	.word	0xffffffff
	.align		4
        /*0008*/ 	.word	0x00000000
	.align		4
        /*000c*/ 	.word	0xfffffffe
	.align		4
        /*0010*/ 	.word	0x00000000
	.align		4
        /*0014*/ 	.word	0xfffffffd
	.align		4
        /*0018*/ 	.word	0x00000000
	.align		4
        /*001c*/ 	.word	0xfffffffc


//--------------------- .text._Z10device_addPfS_S_mmmmm --------------------------
	.section	.text._Z10device_addPfS_S_mmmmm,"ax",@progbits
	.align	128
        .global         _Z10device_addPfS_S_mmmmm
        .type           _Z10device_addPfS_S_mmmmm,@function
        .size           _Z10device_addPfS_S_mmmmm,(.L_x_1 - _Z10device_addPfS_S_mmmmm)
        .other          _Z10device_addPfS_S_mmmmm,@"STO_CUDA_ENTRY STV_DEFAULT"
_Z10device_addPfS_S_mmmmm:
.text._Z10device_addPfS_S_mmmmm:
[----:B------:R-:W-:Y:S01]  /*0000*/  LDC R1, c[0x0][0x37c] ;  /* 0x0000df00ff017b82 */ /* 0x000fe20000000800 */
[----:B------:R-:W0:Y:S07]  /*0010*/  S2R R0, SR_TID.X ;  /* 0x0000000000007919 */ /* 0x000e2e0000002100 */
[----:B------:R-:W0:Y:S01]  /*0020*/  S2UR UR4, SR_CTAID.X ;  /* 0x00000000000479c3 */ /* 0x000e220000002500 */
[----:B------:R-:W1:Y:S01]  /*0030*/  LDCU.64 UR6, c[0x0][0x3a0] ;  /* 0x00007400ff0677ac */ /* 0x000e620008000a00 */
[----:B------:R-:W2:Y:S01]  /*0040*/  S2R R9, SR_TID.Y ;  /* 0x0000000000097919 */ /* 0x000ea20000002200 */
[----:B------:R-:W3:Y:S05]  /*0050*/  LDCU.64 UR8, c[0x0][0x398] ;  /* 0x00007300ff0877ac */ /* 0x000eea0008000a00 */
[----:B------:R-:W0:Y:S08]  /*0060*/  LDC R3, c[0x0][0x360] ;  /* 0x0000d800ff037b82 */ /* 0x000e300000000800 */
[----:B------:R-:W2:Y:S08]  /*0070*/  S2UR UR5, SR_CTAID.Y ;  /* 0x00000000000579c3 */ /* 0x000eb00000002600 */
[----:B------:R-:W2:Y:S01]  /*0080*/  LDC R2, c[0x0][0x364] ;  /* 0x0000d900ff027b82 */ /* 0x000ea20000000800 */
[----:B0-----:R-:W-:-:S05]  /*0090*/  IMAD R0, R3, UR4, R0 ;  /* 0x0000000403007c24 */ /* 0x001fca000f8e0200 */
[----:B-1----:R-:W-:-:S04]  /*00a0*/  ISETP.GE.U32.AND P0, PT, R0, UR6, PT ;  /* 0x0000000600007c0c */ /* 0x002fc8000bf06070 */
[----:B------:R-:W-:Y:S01]  /*00b0*/  ISETP.GE.U32.AND.EX P0, PT, RZ, UR7, PT, P0 ;  /* 0x00000007ff007c0c */ /* 0x000fe2000bf06100 */
[----:B--2---:R-:W-:-:S05]  /*00c0*/  IMAD R9, R2, UR5, R9 ;  /* 0x0000000502097c24 */ /* 0x004fca000f8e0209 */
[----:B---3--:R-:W-:-:S04]  /*00d0*/  ISETP.GE.U32.AND P1, PT, R9, UR8, PT ;  /* 0x0000000809007c0c */ /* 0x008fc8000bf26070 */
[----:B------:R-:W-:-:S13]  /*00e0*/  ISETP.GE.U32.OR.EX P0, PT, RZ, UR9, P0, P1 ;  /* 0x00000009ff007c0c */ /* 0x000fda0008706510 */
[----:B------:R-:W-:Y:S05]  /*00f0*/  @P0 EXIT ;  /* 0x000000000000094d */ /* 0x000fea0003800000 */
[----:B------:R-:W0:Y:S01]  /*0100*/  LDCU.128 UR12, c[0x0][0x3b0] ;  /* 0x00007600ff0c77ac */ /* 0x000e220008000c00 */
[----:B------:R-:W-:Y:S01]  /*0110*/  SHF.R.U32.HI R5, RZ, 0x1e, R0 ;  /* 0x0000001eff057819 */ /* 0x000fe20000011600 */
[----:B------:R-:W-:Y:S01]  /*0120*/  IMAD.SHL.U32 R4, R0, 0x4, RZ ;  /* 0x0000000400047824 */ /* 0x000fe200078e00ff */
[----:B------:R-:W1:Y:S01]  /*0130*/  LDCU.64 UR6, c[0x0][0x3a8] ;  /* 0x00007500ff0677ac */ /* 0x000e620008000a00 */
[----:B------:R-:W2:Y:S01]  /*0140*/  LDCU.128 UR8, c[0x0][0x380] ;  /* 0x00007000ff0877ac */ /* 0x000ea20008000c00 */
[----:B------:R-:W3:Y:S01]  /*0150*/  LDCU.64 UR4, c[0x0][0x358] ;  /* 0x00006b00ff0477ac */ /* 0x000ee20008000a00 */
[----:B0-----:R-:W-:-:S04]  /*0160*/  IMAD.WIDE.U32 R6, R9, UR12, R4 ;  /* 0x0000000c09067c25 */ /* 0x001fc8000f8e0004 */
[----:B-1----:R-:W-:-:S04]  /*0170*/  IMAD.WIDE.U32 R2, R9, UR6, R4 ;  /* 0x0000000609027c25 */ /* 0x002fc8000f8e0004 */
[C---:B------:R-:W-:Y:S01]  /*0180*/  IMAD R0, R9.reuse, UR13, R7 ;  /* 0x0000000d09007c24 */ /* 0x040fe2000f8e0207 */
[----:B--2---:R-:W-:Y:S01]  /*0190*/  IADD3 R6, P1, PT, R6, UR10, RZ ;  /* 0x0000000a06067c10 */ /* 0x004fe2000ff3e0ff */
[----:B------:R-:W-:Y:S01]  /*01a0*/  IMAD R3, R9, UR7, R3 ;  /* 0x0000000709037c24 */ /* 0x000fe2000f8e0203 */
[----:B------:R-:W-:Y:S01]  /*01b0*/  IADD3 R2, P0, PT, R2, UR8, RZ ;  /* 0x0000000802027c10 */ /* 0x000fe2000ff1e0ff */
[----:B------:R-:W0:Y:S01]  /*01c0*/  LDCU.64 UR6, c[0x0][0x390] ;  /* 0x00007200ff0677ac */ /* 0x000e220008000a00 */
[----:B------:R-:W-:Y:S02]  /*01d0*/  IADD3.X R7, PT, PT, R0, UR11, RZ, P1, !PT ;  /* 0x0000000b00077c10 */ /* 0x000fe40008ffe4ff */
[----:B------:R-:W-:-:S04]  /*01e0*/  IADD3.X R3, PT, PT, R3, UR9, RZ, P0, !PT ;  /* 0x0000000903037c10 */ /* 0x000fc800087fe4ff */
[----:B---3--:R-:W2:Y:S04]  /*01f0*/  LDG.E R7, desc[UR4][R6.64] ;  /* 0x0000000406077981 */ /* 0x008ea8000c1e1900 */
[----:B------:R-:W2:Y:S01]  /*0200*/  LDG.E R2, desc[UR4][R2.64] ;  /* 0x0000000402027981 */ /* 0x000ea2000c1e1900 */
[----:B------:R-:W-:-:S04]  /*0210*/  IMAD.WIDE.U32 R4, R9, UR14, R4 ;  /* 0x0000000e09047c25 */ /* 0x000fc8000f8e0004 */
[----:B------:R-:W-:Y:S01]  /*0220*/  IMAD R9, R9, UR15, R5 ;  /* 0x0000000f09097c24 */ /* 0x000fe2000f8e0205 */
[----:B0-----:R-:W-:-:S04]  /*0230*/  IADD3 R4, P0, PT, R4, UR6, RZ ;  /* 0x0000000604047c10 */ /* 0x001fc8000ff1e0ff */
[----:B------:R-:W-:Y:S01]  /*0240*/  IADD3.X R5, PT, PT, R9, UR7, RZ, P0, !PT ;  /* 0x0000000709057c10 */ /* 0x000fe200087fe4ff */
[----:B--2---:R-:W-:-:S05]  /*0250*/  FADD R9, R2, R7 ;  /* 0x0000000702097221 */ /* 0x004fca0000000000 */
[----:B------:R-:W-:Y:S01]  /*0260*/  STG.E desc[UR4][R4.64], R9 ;  /* 0x0000000904007986 */ /* 0x000fe2000c101904 */
[----:B------:R-:W-:Y:S05]  /*0270*/  EXIT ;  /* 0x000000000000794d */ /* 0x000fea0003800000 */
.L_x_0:
[----:B------:R-:W-:-:S00]  /*0280*/  BRA `(.L_x_0) ;  /* 0xfffffffc00fc7947 */ /* 0x000fc0000383ffff */
[----:B------:R-:W-:-:S00]  /*0290*/  NOP ;  /* 0x0000000000007918 */ /* 0x000fc00000000000 */
        /* <DEDUP_REMOVED lines=14> */
.L_x_1:


//--------------------- .nv.shared.reserved.0     --------------------------
	.section	.nv.shared.reserved.0,"aw",@nobits
	.weak		__nv_reservedSMEM_offset_0_alias
	.size		__nv_reservedSMEM_offset_0_alias, 0, 64
	.other		__nv_reservedSMEM_offset_0_alias,@"STO_CUDA_RESERVED_SHARED STV_DEFAULT"
__nv_reservedSMEM_offset_0_alias:
	.zero		0
	.zero		64


//--------------------- .nv.constant0._Z10device_addPfS_S_mmmmm --------------------------
	.section	.nv.constant0._Z10device_addPfS_S_mmmmm,"a",@progbits
	.sectionflags	@""
	.align	4
.nv.constant0._Z10device_addPfS_S_mmmmm:
	.zero		960


//--------------------- SYMBOLS --------------------------

	.type		.nv.reservedSmem.offset0,@object
	.size		.nv.reservedSmem.offset0,0x4
